	.headerflags	@"EF_CUDA_TEXMODE_UNIFIED EF_CUDA_64BIT_ADDRESS EF_CUDA_ACCELERATORS EF_CUDA_SM90 EF_CUDA_VIRTUAL_SM(EF_CUDA_SM90)"
	.elftype	@"ET_EXEC"


//--------------------- .nv.info                  --------------------------
	.section	.nv.info,"",@"SHT_CUDA_INFO"
	.align	4


	//----- nvinfo : EIATTR_REGCOUNT
	.align		4
        /*0000*/ 	.byte	0x04, 0x2f
        /*0002*/ 	.short	(.L_1 - .L_0)
	.align		4
.L_0:
        /*0004*/ 	.word	index@(triton_poi_fused_convolution_32)
        /*0008*/ 	.word	0x0000000c


	//----- nvinfo : EIATTR_MIN_STACK_SIZE
	.align		4
.L_1:
        /*000c*/ 	.byte	0x04, 0x12
        /*000e*/ 	.short	(.L_3 - .L_2)
	.align		4
.L_2:
        /*0010*/ 	.word	index@(triton_poi_fused_convolution_32)
        /*0014*/ 	.word	0x00000000


	//----- nvinfo : EIATTR_FRAME_SIZE
	.align		4
.L_3:
        /*0018*/ 	.byte	0x04, 0x11
        /*001a*/ 	.short	(.L_5 - .L_4)
	.align		4
.L_4:
        /*001c*/ 	.word	index@(triton_poi_fused_convolution_32)
        /*0020*/ 	.word	0x00000000


	//----- nvinfo : EIATTR_MIN_STACK_SIZE
	.align		4
.L_5:
        /*0024*/ 	.byte	0x04, 0x12
        /*0026*/ 	.short	(.L_7 - .L_6)
	.align		4
.L_6:
        /*0028*/ 	.word	index@(triton_poi_fused_convolution_32)
        /*002c*/ 	.word	0x00000000
.L_7:


//--------------------- .nv.info.triton_poi_fused_convolution_32 --------------------------
	.section	.nv.info.triton_poi_fused_convolution_32,"",@"SHT_CUDA_INFO"
	.sectionflags	@""
	.align	4


	//----- nvinfo : EIATTR_CUDA_API_VERSION
	.align		4
        /*0000*/ 	.byte	0x04, 0x37
        /*0002*/ 	.short	(.L_9 - .L_8)
.L_8:
        /*0004*/ 	.word	0x0000007c


	//----- nvinfo : EIATTR_KPARAM_INFO
	.align		4
.L_9:
        /*0008*/ 	.byte	0x04, 0x17
        /*000a*/ 	.short	(.L_11 - .L_10)
.L_10:
        /*000c*/ 	.word	0x00000000
        /*0010*/ 	.short	0x0002
        /*0012*/ 	.short	0x0010
        /*0014*/ 	.byte	0x00, 0xf0, 0x11, 0x00


	//----- nvinfo : EIATTR_KPARAM_INFO
	.align		4
.L_11:
        /*0018*/ 	.byte	0x04, 0x17
        /*001a*/ 	.short	(.L_13 - .L_12)
.L_12:
        /*001c*/ 	.word	0x00000000
        /*0020*/ 	.short	0x0001
        /*0022*/ 	.short	0x0008
        /*0024*/ 	.byte	0x00, 0xf4, 0x21, 0x00


	//----- nvinfo : EIATTR_KPARAM_INFO
	.align		4
.L_13:
        /*0028*/ 	.byte	0x04, 0x17
        /*002a*/ 	.short	(.L_15 - .L_14)
.L_14:
        /*002c*/ 	.word	0x00000000
        /*0030*/ 	.short	0x0000
        /*0032*/ 	.short	0x0000
        /*0034*/ 	.byte	0x00, 0xf4, 0x21, 0x00


	//----- nvinfo : EIATTR_SPARSE_MMA_MASK
	.align		4
.L_15:
        /*0038*/ 	.byte	0x03, 0x50
        /*003a*/ 	.short	0x0000


	//----- nvinfo : EIATTR_MAXREG_COUNT
	.align		4
        /*003c*/ 	.byte	0x03, 0x1b
        /*003e*/ 	.short	0x00ff


	//----- nvinfo : EIATTR_EXIT_INSTR_OFFSETS
	.align		4
        /*0040*/ 	.byte	0x04, 0x1c
        /*0042*/ 	.short	(.L_17 - .L_16)


	//   ....[0]....
.L_16:
        /*0044*/ 	.word	0x00000170


	//----- nvinfo : EIATTR_REQNTID
	.align		4
.L_17:
        /*0048*/ 	.byte	0x04, 0x10
        /*004a*/ 	.short	(.L_19 - .L_18)
.L_18:
        /*004c*/ 	.word	0x00000080
        /*0050*/ 	.word	0x00000001
        /*0054*/ 	.word	0x00000001


	//----- nvinfo : EIATTR_CBANK_PARAM_SIZE
	.align		4
.L_19:
        /*0058*/ 	.byte	0x03, 0x19
        /*005a*/ 	.short	0x0014


	//----- nvinfo : EIATTR_PARAM_CBANK
	.align		4
        /*005c*/ 	.byte	0x04, 0x0a
        /*005e*/ 	.short	(.L_21 - .L_20)
	.align		4
.L_20:
        /*0060*/ 	.word	index@(.nv.constant0.triton_poi_fused_convolution_32)
        /*0064*/ 	.short	0x0210
        /*0066*/ 	.short	0x0014


	//----- nvinfo : EIATTR_SW_WAR
	.align		4
.L_21:
        /*0068*/ 	.byte	0x04, 0x36
        /*006a*/ 	.short	(.L_23 - .L_22)
.L_22:
        /*006c*/ 	.word	0x00000008
.L_23:


//--------------------- .nv.callgraph             --------------------------
	.section	.nv.callgraph,"",@"SHT_CUDA_CALLGRAPH"
	.align	4
	.sectionentsize	8
	.align		4
        /*0000*/ 	.word	0x00000000
	.align		4
        /*0004*/ 	.word	0xffffffff
	.align		4
        /*0008*/ 	.word	0x00000000
	.align		4
        /*000c*/ 	.word	0xfffffffe
	.align		4
        /*0010*/ 	.word	0x00000000
	.align		4
        /*0014*/ 	.word	0xfffffffd
	.align		4
        /*0018*/ 	.word	0x00000000
	.align		4
        /*001c*/ 	.word	0xfffffffc


//--------------------- .text.triton_poi_fused_convolution_32 --------------------------
	.section	.text.triton_poi_fused_convolution_32,"ax",@progbits
	.align	128
        .global         triton_poi_fused_convolution_32
        .type           triton_poi_fused_convolution_32,@function
        .size           triton_poi_fused_convolution_32,(.L_x_1 - triton_poi_fused_convolution_32)
        .other          triton_poi_fused_convolution_32,@"STO_CUDA_ENTRY STV_DEFAULT"
triton_poi_fused_convolution_32:
.text.triton_poi_fused_convolution_32:
[----:B------:R-:W-:Y:S01]  /*0000*/  LDC R1, c[0x0][0x28] ;  /* 0x00000a00ff017b82 */ /* 0x000fe20000000800 */
[----:B------:R-:W1:Y:S07]  /*0010*/  S2R R0, SR_TID.X ;  /* 0x0000000000007919 */ /* 0x000e6e0000002100 */
[----:B------:R-:W2:Y:S01]  /*0020*/  LDC.64 R4, c[0x0][0x218] ;  /* 0x00008600ff047b82 */ /* 0x000ea20000000a00 */
[----:B------:R-:W-:Y:S01]  /*0030*/  ULDC.64 UR4, c[0x0][0x208] ;  /* 0x0000820000047ab9 */ /* 0x000fe20000000a00 */
[----:B------:R-:W3:Y:S06]  /*0040*/  S2R R7, SR_CTAID.X ;  /* 0x0000000000077919 */ /* 0x000eec0000002500 */
[----:B------:R-:W4:Y:S01]  /*0050*/  LDC.64 R2, c[0x0][0x210] ;  /* 0x00008400ff027b82 */ /* 0x000f220000000a00 */
[----:B-1----:R-:W-:Y:S01]  /*0060*/  IMAD.SHL.U32 R0, R0, 0x2, RZ ;  /* 0x0000000200007824 */ /* 0x002fe200078e00ff */
[----:B---3--:R-:W-:-:S04]  /*0070*/  SHF.R.S32.HI R6, RZ, 0x17, R7 ;  /* 0x00000017ff067819 */ /* 0x008fc80000011407 */
[----:B------:R-:W-:Y:S02]  /*0080*/  LOP3.LUT R0, R0, 0xfe, RZ, 0xc0, !PT ;  /* 0x000000fe00007812 */ /* 0x000fe400078ec0ff */
[----:B------:R-:W-:-:S03]  /*0090*/  SGXT R6, R6, 0x1 ;  /* 0x000000010606781a */ /* 0x000fc60000000200 */
[----:B------:R-:W-:-:S04]  /*00a0*/  IMAD R7, R7, 0x100, R0 ;  /* 0x0000010007077824 */ /* 0x000fc800078e0200 */
[----:B----4-:R-:W-:Y:S01]  /*00b0*/  IMAD.WIDE R2, R7, 0x4, R2 ;  /* 0x0000000407027825 */ /* 0x010fe200078e0202 */
[----:B------:R-:W-:-:S04]  /*00c0*/  LEA.HI R6, R6, R7, RZ, 0xc ;  /* 0x0000000706067211 */ /* 0x000fc800078f60ff */
[----:B------:R-:W-:-:S04]  /*00d0*/  SHF.R.S32.HI R6, RZ, 0xc, R6 ;  /* 0x0000000cff067819 */ /* 0x000fc80000011406 */
[----:B------:R-:W-:-:S04]  /*00e0*/  LEA.HI R0, R6, R6, RZ, 0x2 ;  /* 0x0000000606007211 */ /* 0x000fc800078f10ff */
[----:B------:R-:W-:-:S05]  /*00f0*/  LOP3.LUT R9, R0, 0xfffffffc, RZ, 0xc0, !PT ;  /* 0xfffffffc00097812 */ /* 0x000fca00078ec0ff */
[----:B------:R-:W-:Y:S02]  /*0100*/  IMAD.IADD R9, R6, 0x1, -R9 ;  /* 0x0000000106097824 */ /* 0x000fe400078e0a09 */
[----:B------:R-:W3:Y:S02]  /*0110*/  LDG.E.64 R6, desc[UR4][R2.64] ;  /* 0x0000000402067981 */ /* 0x000ee4000c1e1b00 */
[----:B--2---:R-:W-:-:S06]  /*0120*/  IMAD.WIDE R4, R9, 0x4, R4 ;  /* 0x0000000409047825 */ /* 0x004fcc00078e0204 */
[----:B------:R-:W3:Y:S02]  /*0130*/  LDG.E.EL R4, desc[UR4][R4.64] ;  /* 0x0000000404047981 */ /* 0x000ee4000c2e1900 */
[--C-:B---3--:R-:W-:Y:S01]  /*0140*/  FADD R6, R6, R4.reuse ;  /* 0x0000000406067221 */ /* 0x108fe20000000000 */
[----:B------:R-:W-:-:S05]  /*0150*/  FADD R7, R7, R4 ;  /* 0x0000000407077221 */ /* 0x000fca0000000000 */
[----:B------:R-:W-:Y:S01]  /*0160*/  STG.E.64 desc[UR4][R2.64], R6 ;  /* 0x0000000602007986 */ /* 0x000fe2000c101b04 */
[----:B------:R-:W-:Y:S05]  /*0170*/  EXIT ;  /* 0x000000000000794d */ /* 0x000fea0003800000 */
.L_x_0:
[----:B------:R-:W-:-:S00]  /*0180*/  BRA `(.L_x_0) ;  /* 0xfffffffc00fc7947 */ /* 0x000fc0000383ffff */
[----:B------:R-:W-:-:S00]  /*0190*/  NOP ;  /* 0x0000000000007918 */ /* 0x000fc00000000000 */
        /* <DEDUP_REMOVED lines=14> */
.L_x_1:


//--------------------- .nv.constant0.triton_poi_fused_convolution_32 --------------------------
	.section	.nv.constant0.triton_poi_fused_convolution_32,"a",@progbits
	.sectionflags	@""
	.align	4
.nv.constant0.triton_poi_fused_convolution_32:
	.zero		548
